	.headerflags	@"EF_CUDA_TEXMODE_UNIFIED EF_CUDA_64BIT_ADDRESS EF_CUDA_ACCELERATORS EF_CUDA_SM90 EF_CUDA_VIRTUAL_SM(EF_CUDA_SM90)"
	.elftype	@"ET_EXEC"


//--------------------- .nv.info                  --------------------------
	.section	.nv.info,"",@"SHT_CUDA_INFO"
	.align	4


	//----- nvinfo : EIATTR_REGCOUNT
	.align		4
        /*0000*/ 	.byte	0x04, 0x2f
        /*0002*/ 	.short	(.L_2 - .L_1)
	.align		4
.L_1:
        /*0004*/ 	.word	index@(triton_per_fused_native_group_norm_47)
        /*0008*/ 	.word	0x00000015


	//----- nvinfo : EIATTR_MIN_STACK_SIZE
	.align		4
.L_2:
        /*000c*/ 	.byte	0x04, 0x12
        /*000e*/ 	.short	(.L_4 - .L_3)
	.align		4
.L_3:
        /*0010*/ 	.word	index@(triton_per_fused_native_group_norm_47)
        /*0014*/ 	.word	0x00000000


	//----- nvinfo : EIATTR_FRAME_SIZE
	.align		4
.L_4:
        /*0018*/ 	.byte	0x04, 0x11
        /*001a*/ 	.short	(.L_6 - .L_5)
	.align		4
.L_5:
        /*001c*/ 	.word	index@(triton_per_fused_native_group_norm_47)
        /*0020*/ 	.word	0x00000000


	//----- nvinfo : EIATTR_MIN_STACK_SIZE
	.align		4
.L_6:
        /*0024*/ 	.byte	0x04, 0x12
        /*0026*/ 	.short	(.L_8 - .L_7)
	.align		4
.L_7:
        /*0028*/ 	.word	index@(triton_per_fused_native_group_norm_47)
        /*002c*/ 	.word	0x00000000
.L_8:


//--------------------- .nv.info.triton_per_fused_native_group_norm_47 --------------------------
	.section	.nv.info.triton_per_fused_native_group_norm_47,"",@"SHT_CUDA_INFO"
	.sectionflags	@""
	.align	4


	//----- nvinfo : EIATTR_CUDA_API_VERSION
	.align		4
        /*0000*/ 	.byte	0x04, 0x37
        /*0002*/ 	.short	(.L_10 - .L_9)
.L_9:
        /*0004*/ 	.word	0x0000007c


	//----- nvinfo : EIATTR_KPARAM_INFO
	.align		4
.L_10:
        /*0008*/ 	.byte	0x04, 0x17
        /*000a*/ 	.short	(.L_12 - .L_11)
.L_11:
        /*000c*/ 	.word	0x00000000
        /*0010*/ 	.short	0x0005
        /*0012*/ 	.short	0x0024
        /*0014*/ 	.byte	0x00, 0xf0, 0x11, 0x00


	//----- nvinfo : EIATTR_KPARAM_INFO
	.align		4
.L_12:
        /*0018*/ 	.byte	0x04, 0x17
        /*001a*/ 	.short	(.L_14 - .L_13)
.L_13:
        /*001c*/ 	.word	0x00000000
        /*0020*/ 	.short	0x0004
        /*0022*/ 	.short	0x0020
        /*0024*/ 	.byte	0x00, 0xf0, 0x11, 0x00


	//----- nvinfo : EIATTR_KPARAM_INFO
	.align		4
.L_14:
        /*0028*/ 	.byte	0x04, 0x17
        /*002a*/ 	.short	(.L_16 - .L_15)
.L_15:
        /*002c*/ 	.word	0x00000000
        /*0030*/ 	.short	0x0003
        /*0032*/ 	.short	0x0018
        /*0034*/ 	.byte	0x00, 0xf4, 0x21, 0x00


	//----- nvinfo : EIATTR_KPARAM_INFO
	.align		4
.L_16:
        /*0038*/ 	.byte	0x04, 0x17
        /*003a*/ 	.short	(.L_18 - .L_17)
.L_17:
        /*003c*/ 	.word	0x00000000
        /*0040*/ 	.short	0x0002
        /*0042*/ 	.short	0x0010
        /*0044*/ 	.byte	0x00, 0xf4, 0x21, 0x00


	//----- nvinfo : EIATTR_KPARAM_INFO
	.align		4
.L_18:
        /*0048*/ 	.byte	0x04, 0x17
        /*004a*/ 	.short	(.L_20 - .L_19)
.L_19:
        /*004c*/ 	.word	0x00000000
        /*0050*/ 	.short	0x0001
        /*0052*/ 	.short	0x0008
        /*0054*/ 	.byte	0x00, 0xf4, 0x21, 0x00


	//----- nvinfo : EIATTR_KPARAM_INFO
	.align		4
.L_20:
        /*0058*/ 	.byte	0x04, 0x17
        /*005a*/ 	.short	(.L_22 - .L_21)
.L_21:
        /*005c*/ 	.word	0x00000000
        /*0060*/ 	.short	0x0000
        /*0062*/ 	.short	0x0000
        /*0064*/ 	.byte	0x00, 0xf4, 0x21, 0x00


	//----- nvinfo : EIATTR_SPARSE_MMA_MASK
	.align		4
.L_22:
        /*0068*/ 	.byte	0x03, 0x50
        /*006a*/ 	.short	0x0000


	//----- nvinfo : EIATTR_MAXREG_COUNT
	.align		4
        /*006c*/ 	.byte	0x03, 0x1b
        /*006e*/ 	.short	0x00ff


	//----- nvinfo : EIATTR_COOP_GROUP_MASK_REGIDS
	.align		4
        /*0070*/ 	.byte	0x04, 0x29
        /*0072*/ 	.short	(.L_24 - .L_23)


	//   ....[0]....
.L_23:
        /*0074*/ 	.word	0xffffffff


	//   ....[1]....
        /*0078*/ 	.word	0xffffffff


	//   ....[2]....
        /*007c*/ 	.word	0xffffffff


	//   ....[3]....
        /*0080*/ 	.word	0xffffffff


	//   ....[4]....
        /*0084*/ 	.word	0xffffffff


	//   ....[5]....
        /*0088*/ 	.word	0xffffffff


	//   ....[6]....
        /*008c*/ 	.word	0xffffffff


	//   ....[7]....
        /*0090*/ 	.word	0xffffffff


	//   ....[8]....
        /*0094*/ 	.word	0xffffffff


	//   ....[9]....
        /*0098*/ 	.word	0xffffffff


	//   ....[10]....
        /*009c*/ 	.word	0xffffffff


	//   ....[11]....
        /*00a0*/ 	.word	0xffffffff


	//----- nvinfo : EIATTR_COOP_GROUP_INSTR_OFFSETS
	.align		4
.L_24:
        /*00a4*/ 	.byte	0x04, 0x28
        /*00a6*/ 	.short	(.L_26 - .L_25)


	//   ....[0]....
.L_25:
        /*00a8*/ 	.word	0x000001b0


	//   ....[1]....
        /*00ac*/ 	.word	0x000001d0


	//   ....[2]....
        /*00b0*/ 	.word	0x00000200


	//   ....[3]....
        /*00b4*/ 	.word	0x00000220


	//   ....[4]....
        /*00b8*/ 	.word	0x00000250


	//   ....[5]....
        /*00bc*/ 	.word	0x000002d0


	//   ....[6]....
        /*00c0*/ 	.word	0x000003c0


	//   ....[7]....
        /*00c4*/ 	.word	0x000003e0


	//   ....[8]....
        /*00c8*/ 	.word	0x00000400


	//   ....[9]....
        /*00cc*/ 	.word	0x00000420


	//   ....[10]....
        /*00d0*/ 	.word	0x00000450


	//   ....[11]....
        /*00d4*/ 	.word	0x000004e0


	//----- nvinfo : EIATTR_EXIT_INSTR_OFFSETS
	.align		4
.L_26:
        /*00d8*/ 	.byte	0x04, 0x1c
        /*00da*/ 	.short	(.L_28 - .L_27)


	//   ....[0]....
.L_27:
        /*00dc*/ 	.word	0x000005c0


	//   ....[1]....
        /*00e0*/ 	.word	0x000005e0


	//----- nvinfo : EIATTR_REQNTID
	.align		4
.L_28:
        /*00e4*/ 	.byte	0x04, 0x10
        /*00e6*/ 	.short	(.L_30 - .L_29)
.L_29:
        /*00e8*/ 	.word	0x00000040
        /*00ec*/ 	.word	0x00000001
        /*00f0*/ 	.word	0x00000001


	//----- nvinfo : EIATTR_CBANK_PARAM_SIZE
	.align		4
.L_30:
        /*00f4*/ 	.byte	0x03, 0x19
        /*00f6*/ 	.short	0x0028


	//----- nvinfo : EIATTR_PARAM_CBANK
	.align		4
        /*00f8*/ 	.byte	0x04, 0x0a
        /*00fa*/ 	.short	(.L_32 - .L_31)
	.align		4
.L_31:
        /*00fc*/ 	.word	index@(.nv.constant0.triton_per_fused_native_group_norm_47)
        /*0100*/ 	.short	0x0210
        /*0102*/ 	.short	0x0028


	//----- nvinfo : EIATTR_SW_WAR
	.align		4
.L_32:
        /*0104*/ 	.byte	0x04, 0x36
        /*0106*/ 	.short	(.L_34 - .L_33)
.L_33:
        /*0108*/ 	.word	0x00000008
.L_34:


//--------------------- .nv.callgraph             --------------------------
	.section	.nv.callgraph,"",@"SHT_CUDA_CALLGRAPH"
	.align	4
	.sectionentsize	8
	.align		4
        /*0000*/ 	.word	0x00000000
	.align		4
        /*0004*/ 	.word	0xffffffff
	.align		4
        /*0008*/ 	.word	0x00000000
	.align		4
        /*000c*/ 	.word	0xfffffffe
	.align		4
        /*0010*/ 	.word	0x00000000
	.align		4
        /*0014*/ 	.word	0xfffffffd
	.align		4
        /*0018*/ 	.word	0x00000000
	.align		4
        /*001c*/ 	.word	0xfffffffc


//--------------------- .nv.constant4             --------------------------
	.section	.nv.constant4,"a",@progbits
	.align	8
	.align		8
.nv.constant4:
        /*0000*/ 	.dword	_$_str


//--------------------- .text.triton_per_fused_native_group_norm_47 --------------------------
	.section	.text.triton_per_fused_native_group_norm_47,"ax",@progbits
	.sectionflags	@"SHF_BARRIERS=1"
	.align	128
        .global         triton_per_fused_native_group_norm_47
        .type           triton_per_fused_native_group_norm_47,@function
        .size           triton_per_fused_native_group_norm_47,(.L_x_1 - triton_per_fused_native_group_norm_47)
        .other          triton_per_fused_native_group_norm_47,@"STO_CUDA_ENTRY STV_DEFAULT"
triton_per_fused_native_group_norm_47:
.text.triton_per_fused_native_group_norm_47:
[----:B------:R-:W0:Y:S02]  /*0000*/  LDC R1, c[0x0][0x28] ;  /* 0x00000a00ff017b82 */ /* 0x000e240000000800 */
[----:B------:R-:W1:Y:S01]  /*0010*/  S2R R0, SR_CTAID.X ;  /* 0x0000000000007919 */ /* 0x000e620000002500 */
[----:B------:R-:W2:Y:S01]  /*0020*/  LDC.64 R2, c[0x0][0x210] ;  /* 0x00008400ff027b82 */ /* 0x000ea20000000a00 */
[----:B------:R-:W-:Y:S01]  /*0030*/  ULDC.64 UR6, c[0x0][0x208] ;  /* 0x0000820000067ab9 */ /* 0x000fe20000000a00 */
[----:B------:R-:W3:Y:S01]  /*0040*/  S2R R12, SR_TID.X ;  /* 0x00000000000c7919 */ /* 0x000ee20000002100 */
[----:B-1----:R-:W-:Y:S02]  /*0050*/  SHF.R.S32.HI R5, RZ, 0x1f, R0 ;  /* 0x0000001fff057819 */ /* 0x002fe40000011400 */
[C---:B---3--:R-:W-:Y:S02]  /*0060*/  SHF.L.U32 R4, R12.reuse, 0x7, RZ ;  /* 0x000000070c047819 */ /* 0x048fe400000006ff */
[----:B------:R-:W-:Y:S02]  /*0070*/  LEA.HI R5, R5, R0, RZ, 0x5 ;  /* 0x0000000005057211 */ /* 0x000fe400078f28ff */
[----:B------:R-:W-:-:S02]  /*0080*/  SHF.L.U32 R9, R12, 0x2, RZ ;  /* 0x000000020c097819 */ /* 0x000fc400000006ff */
[----:B------:R-:W-:Y:S02]  /*0090*/  LOP3.LUT R4, R4, 0x1800, RZ, 0xc0, !PT ;  /* 0x0000180004047812 */ /* 0x000fe400078ec0ff */
[C---:B------:R-:W-:Y:S02]  /*00a0*/  LOP3.LUT R7, R5.reuse, 0x3ffffe0, RZ, 0xc0, !PT ;  /* 0x03ffffe005077812 */ /* 0x040fe400078ec0ff */
[----:B------:R-:W-:Y:S02]  /*00b0*/  LOP3.LUT R4, R4, 0x3c, R9, 0xf8, !PT ;  /* 0x0000003c04047812 */ /* 0x000fe400078ef809 */
[----:B------:R-:W-:Y:S02]  /*00c0*/  SHF.L.U32 R5, R5, 0x8, RZ ;  /* 0x0000000805057819 */ /* 0x000fe400000006ff */
[----:B------:R-:W-:Y:S02]  /*00d0*/  IADD3 R7, -R7, R0, RZ ;  /* 0x0000000007077210 */ /* 0x000fe40007ffe1ff */
[----:B------:R-:W-:-:S02]  /*00e0*/  LOP3.LUT R5, R5, 0xffffe000, RZ, 0xc0, !PT ;  /* 0xffffe00005057812 */ /* 0x000fc400078ec0ff */
[----:B------:R-:W-:-:S04]  /*00f0*/  LEA R4, R7, R4, 0x6 ;  /* 0x0000000407047211 */ /* 0x000fc800078e30ff */
[----:B------:R-:W-:-:S05]  /*0100*/  IADD3 R5, R5, R4, RZ ;  /* 0x0000000405057210 */ /* 0x000fca0007ffe0ff */
[----:B--2---:R-:W-:-:S05]  /*0110*/  IMAD.WIDE R2, R5, 0x4, R2 ;  /* 0x0000000405027825 */ /* 0x004fca00078e0202 */
[----:B------:R-:W2:Y:S01]  /*0120*/  LDG.E.128 R4, desc[UR6][R2.64] ;  /* 0x0000000602047981 */ /* 0x000ea2000c1e1d00 */
[----:B------:R-:W1:Y:S01]  /*0130*/  S2UR UR5, SR_CgaCtaId ;  /* 0x00000000000579c3 */ /* 0x000e620000008800 */
[C---:B------:R-:W-:Y:S01]  /*0140*/  LOP3.LUT P1, RZ, R12.reuse, 0x1f, RZ, 0xc0, !PT ;  /* 0x0000001f0cff7812 */ /* 0x040fe2000782c0ff */
[----:B------:R-:W-:Y:S01]  /*0150*/  UMOV UR4, 0x400 ;  /* 0x0000040000047882 */ /* 0x000fe20000000000 */
[----:B------:R-:W-:Y:S01]  /*0160*/  ISETP.GE.AND P2, PT, R12, 0x2, PT ;  /* 0x000000020c00780c */ /* 0x000fe20003f46270 */
[----:B-1----:R-:W-:Y:S01]  /*0170*/  UPRMT UR4, UR5, 0x654, UR4 ;  /* 0x0000065405047896 */ /* 0x002fe20008000004 */
[----:B--2---:R-:W-:-:S04]  /*0180*/  FADD R11, R4, R5 ;  /* 0x00000005040b7221 */ /* 0x004fc80000000000 */
[----:B------:R-:W-:-:S04]  /*0190*/  FADD R14, R6, R11 ;  /* 0x0000000b060e7221 */ /* 0x000fc80000000000 */
[----:B------:R-:W-:-:S05]  /*01a0*/  FADD R14, R7, R14 ;  /* 0x0000000e070e7221 */ /* 0x000fca0000000000 */
[----:B------:R-:W1:Y:S02]  /*01b0*/  SHFL.BFLY PT, R11, R14, 0x10, 0x1f ;  /* 0x0e001f000e0b7f89 */ /* 0x000e6400000e0000 */
[----:B-1----:R-:W-:-:S05]  /*01c0*/  FADD R11, R14, R11 ;  /* 0x0000000b0e0b7221 */ /* 0x002fca0000000000 */
[----:B------:R-:W1:Y:S02]  /*01d0*/  SHFL.BFLY PT, R16, R11, 0x8, 0x1f ;  /* 0x0d001f000b107f89 */ /* 0x000e6400000e0000 */
[----:B-1----:R-:W-:Y:S01]  /*01e0*/  FADD R16, R11, R16 ;  /* 0x000000100b107221 */ /* 0x002fe20000000000 */
[----:B------:R-:W-:-:S04]  /*01f0*/  SHF.R.U32.HI R11, RZ, 0x3, R12 ;  /* 0x00000003ff0b7819 */ /* 0x000fc8000001160c */
[----:B------:R-:W1:Y:S02]  /*0200*/  SHFL.BFLY PT, R13, R16, 0x4, 0x1f ;  /* 0x0c801f00100d7f89 */ /* 0x000e6400000e0000 */
[----:B-1----:R-:W-:-:S05]  /*0210*/  FADD R13, R16, R13 ;  /* 0x0000000d100d7221 */ /* 0x002fca0000000000 */
[----:B------:R-:W1:Y:S02]  /*0220*/  SHFL.BFLY PT, R18, R13, 0x2, 0x1f ;  /* 0x0c401f000d127f89 */ /* 0x000e6400000e0000 */
[----:B-1----:R-:W-:Y:S01]  /*0230*/  FADD R18, R13, R18 ;  /* 0x000000120d127221 */ /* 0x002fe20000000000 */
[----:B------:R-:W-:-:S04]  /*0240*/  LOP3.LUT R13, R12, 0x1, RZ, 0xc0, !PT ;  /* 0x000000010c0d7812 */ /* 0x000fc800078ec0ff */
[----:B------:R-:W1:Y:S01]  /*0250*/  SHFL.BFLY PT, R3, R18, 0x1, 0x1f ;  /* 0x0c201f0012037f89 */ /* 0x000e6200000e0000 */
[----:B------:R-:W-:-:S04]  /*0260*/  ISETP.NE.U32.AND P0, PT, R13, 0x1, PT ;  /* 0x000000010d00780c */ /* 0x000fc80003f05070 */
[----:B------:R-:W-:Y:S01]  /*0270*/  ISETP.LT.AND P0, PT, R12, 0x2, P0 ;  /* 0x000000020c00780c */ /* 0x000fe20000701270 */
[----:B-1----:R-:W-:Y:S01]  /*0280*/  FADD R2, R18, R3 ;  /* 0x0000000312027221 */ /* 0x002fe20000000000 */
[----:B------:R-:W-:-:S05]  /*0290*/  LOP3.LUT R3, R11, 0x4, RZ, 0xc0, !PT ;  /* 0x000000040b037812 */ /* 0x000fca00078ec0ff */
[----:B------:R-:W-:Y:S01]  /*02a0*/  @!P1 STS [R3+UR4], R2 ;  /* 0x0000000203009988 */ /* 0x000fe20008000804 */
[----:B------:R-:W-:Y:S06]  /*02b0*/  BAR.SYNC.DEFER_BLOCKING 0x0 ;  /* 0x0000000000007b1d */ /* 0x000fec0000010000 */
[----:B------:R-:W1:Y:S04]  /*02c0*/  @!P2 LDS R10, [R9+UR4] ;  /* 0x00000004090aa984 */ /* 0x000e680008000800 */
[----:B-1----:R-:W1:Y:S02]  /*02d0*/  SHFL.BFLY PT, R11, R10, 0x1, 0x1f ;  /* 0x0c201f000a0b7f89 */ /* 0x002e6400000e0000 */
[----:B-1----:R-:W-:-:S05]  /*02e0*/  FADD R14, R10, R11 ;  /* 0x0000000b0a0e7221 */ /* 0x002fca0000000000 */
[----:B------:R-:W-:Y:S01]  /*02f0*/  @P0 STS [R9+UR4], R14 ;  /* 0x0000000e09000988 */ /* 0x000fe20008000804 */
[----:B------:R-:W-:Y:S06]  /*0300*/  BAR.SYNC.DEFER_BLOCKING 0x0 ;  /* 0x0000000000007b1d */ /* 0x000fec0000010000 */
[----:B------:R-:W1:Y:S02]  /*0310*/  LDS R11, [UR4] ;  /* 0x00000004ff0b7984 */ /* 0x000e640008000800 */
[----:B-1----:R-:W-:-:S04]  /*0320*/  FADD R2, RZ, R11 ;  /* 0x0000000bff027221 */ /* 0x002fc80000000000 */
[----:B------:R-:W-:-:S04]  /*0330*/  FMUL R2, R2, 0.00390625 ;  /* 0x3b80000002027820 */ /* 0x000fc80000400000 */
[--C-:B------:R-:W-:Y:S01]  /*0340*/  FADD R5, R5, -R2.reuse ;  /* 0x8000000205057221 */ /* 0x100fe20000000000 */
[--C-:B------:R-:W-:Y:S01]  /*0350*/  FADD R4, R4, -R2.reuse ;  /* 0x8000000204047221 */ /* 0x100fe20000000000 */
[--C-:B------:R-:W-:Y:S01]  /*0360*/  FADD R6, R6, -R2.reuse ;  /* 0x8000000206067221 */ /* 0x100fe20000000000 */
[----:B------:R-:W-:Y:S01]  /*0370*/  FADD R7, R7, -R2 ;  /* 0x8000000207077221 */ /* 0x000fe20000000000 */
[----:B------:R-:W-:-:S04]  /*0380*/  FMUL R5, R5, R5 ;  /* 0x0000000505057220 */ /* 0x000fc80000400000 */
[----:B------:R-:W-:-:S04]  /*0390*/  FFMA R5, R4, R4, R5 ;  /* 0x0000000404057223 */ /* 0x000fc80000000005 */
[----:B------:R-:W-:-:S04]  /*03a0*/  FFMA R6, R6, R6, R5 ;  /* 0x0000000606067223 */ /* 0x000fc80000000005 */
[----:B------:R-:W-:-:S05]  /*03b0*/  FFMA R6, R7, R7, R6 ;  /* 0x0000000707067223 */ /* 0x000fca0000000006 */
[----:B------:R-:W1:Y:S02]  /*03c0*/  SHFL.BFLY PT, R5, R6, 0x10, 0x1f ;  /* 0x0e001f0006057f89 */ /* 0x000e6400000e0000 */
[----:B-1----:R-:W-:-:S05]  /*03d0*/  FADD R5, R6, R5 ;  /* 0x0000000506057221 */ /* 0x002fca0000000000 */
[----:B------:R-:W1:Y:S02]  /*03e0*/  SHFL.BFLY PT, R4, R5, 0x8, 0x1f ;  /* 0x0d001f0005047f89 */ /* 0x000e6400000e0000 */
[----:B-1----:R-:W-:-:S05]  /*03f0*/  FADD R4, R5, R4 ;  /* 0x0000000405047221 */ /* 0x002fca0000000000 */
[----:B------:R-:W1:Y:S02]  /*0400*/  SHFL.BFLY PT, R7, R4, 0x4, 0x1f ;  /* 0x0c801f0004077f89 */ /* 0x000e6400000e0000 */
[----:B-1----:R-:W-:-:S05]  /*0410*/  FADD R7, R4, R7 ;  /* 0x0000000704077221 */ /* 0x002fca0000000000 */
[----:B------:R-:W1:Y:S02]  /*0420*/  SHFL.BFLY PT, R10, R7, 0x2, 0x1f ;  /* 0x0c401f00070a7f89 */ /* 0x000e6400000e0000 */
[----:B-1----:R-:W-:Y:S02]  /*0430*/  FADD R10, R7, R10 ;  /* 0x0000000a070a7221 */ /* 0x002fe40000000000 */
[----:B------:R-:W1:Y:S03]  /*0440*/  LDC.64 R6, c[0x0][0x218] ;  /* 0x00008600ff067b82 */ /* 0x000e660000000a00 */
[----:B------:R-:W2:Y:S01]  /*0450*/  SHFL.BFLY PT, R11, R10, 0x1, 0x1f ;  /* 0x0c201f000a0b7f89 */ /* 0x000ea200000e0000 */
[----:B-1----:R-:W-:-:S04]  /*0460*/  IMAD.WIDE R6, R0, 0x4, R6 ;  /* 0x0000000400067825 */ /* 0x002fc800078e0206 */
[----:B--2---:R-:W-:Y:S01]  /*0470*/  FADD R14, R10, R11 ;  /* 0x0000000b0a0e7221 */ /* 0x004fe20000000000 */
[----:B------:R-:W-:Y:S08]  /*0480*/  BAR.SYNC.DEFER_BLOCKING 0x0 ;  /* 0x0000000000007b1d */ /* 0x000ff00000010000 */
[----:B------:R-:W1:Y:S01]  /*0490*/  LDC.64 R10, c[0x0][0x220] ;  /* 0x00008800ff0a7b82 */ /* 0x000e620000000a00 */
[----:B------:R2:W-:Y:S07]  /*04a0*/  @!P1 STS [R3+UR4], R14 ;  /* 0x0000000e03009988 */ /* 0x0005ee0008000804 */
[----:B------:R-:W-:Y:S01]  /*04b0*/  BAR.SYNC.DEFER_BLOCKING 0x0 ;  /* 0x0000000000007b1d */ /* 0x000fe20000010000 */
[----:B--2---:R-:W-:-:S05]  /*04c0*/  HFMA2.MMA R14, -RZ, RZ, 0.9375, 0 ;  /* 0x3b800000ff0e7435 */ /* 0x004fca00000001ff */
[----:B------:R-:W2:Y:S04]  /*04d0*/  @!P2 LDS R8, [R9+UR4] ;  /* 0x000000040908a984 */ /* 0x000ea80008000800 */
[----:B--2---:R-:W2:Y:S02]  /*04e0*/  SHFL.BFLY PT, R5, R8, 0x1, 0x1f ;  /* 0x0c201f0008057f89 */ /* 0x004ea400000e0000 */
[----:B--2---:R-:W-:Y:S02]  /*04f0*/  FADD R16, R8, R5 ;  /* 0x0000000508107221 */ /* 0x004fe40000000000 */
[----:B------:R-:W2:Y:S03]  /*0500*/  LDC.64 R4, c[0x0][0x228] ;  /* 0x00008a00ff047b82 */ /* 0x000ea60000000a00 */
[----:B------:R1:W-:Y:S05]  /*0510*/  @P0 STS [R9+UR4], R16 ;  /* 0x0000001009000988 */ /* 0x0003ea0008000804 */
[----:B------:R-:W-:Y:S01]  /*0520*/  BAR.SYNC.DEFER_BLOCKING 0x0 ;  /* 0x0000000000007b1d */ /* 0x000fe20000010000 */
[----:B------:R-:W-:Y:S01]  /*0530*/  LOP3.LUT P0, RZ, R12, 0x3f, RZ, 0xc0, !PT ;  /* 0x0000003f0cff7812 */ /* 0x000fe2000780c0ff */
[----:B-1----:R-:W-:-:S04]  /*0540*/  IMAD.WIDE R8, R0, 0x4, R10 ;  /* 0x0000000400087825 */ /* 0x002fc800078e020a */
[----:B--2---:R-:W-:Y:S01]  /*0550*/  IMAD.WIDE R4, R0, 0x4, R4 ;  /* 0x0000000400047825 */ /* 0x004fe200078e0204 */
[----:B------:R-:W1:Y:S03]  /*0560*/  LDS R13, [UR4] ;  /* 0x00000004ff0d7984 */ /* 0x000e660008000800 */
[----:B-1----:R-:W-:-:S04]  /*0570*/  FADD R13, RZ, R13 ;  /* 0x0000000dff0d7221 */ /* 0x002fc80000000000 */
[----:B------:R-:W-:-:S06]  /*0580*/  FFMA R3, R13, R14, 9.9999997473787516356e-06 ;  /* 0x3727c5ac0d037423 */ /* 0x000fcc000000000e */
[----:B------:R-:W1:Y:S02]  /*0590*/  MUFU.RSQ R3, R3 ;  /* 0x0000000300037308 */ /* 0x000e640000001400 */
[----:B-1----:R1:W-:Y:S04]  /*05a0*/  @!P0 STG.E desc[UR6][R4.64], R3 ;  /* 0x0000000304008986 */ /* 0x0023e8000c101906 */
[----:B------:R1:W-:Y:S01]  /*05b0*/  @!P0 STG.E desc[UR6][R6.64], R2 ;  /* 0x0000000206008986 */ /* 0x0003e2000c101906 */
[----:B------:R-:W-:Y:S05]  /*05c0*/  @P0 EXIT ;  /* 0x000000000000094d */ /* 0x000fea0003800000 */
[----:B------:R-:W-:Y:S01]  /*05d0*/  STG.E desc[UR6][R8.64], R13 ;  /* 0x0000000d08007986 */ /* 0x000fe2000c101906 */
[----:B------:R-:W-:Y:S05]  /*05e0*/  EXIT ;  /* 0x000000000000794d */ /* 0x000fea0003800000 */
.L_x_0:
[----:B------:R-:W-:-:S00]  /*05f0*/  BRA `(.L_x_0) ;  /* 0xfffffffc00fc7947 */ /* 0x000fc0000383ffff */
[----:B------:R-:W-:-:S00]  /*0600*/  NOP ;  /* 0x0000000000007918 */ /* 0x000fc00000000000 */
[----:B------:R-:W-:-:S00]  /*0610*/  NOP ;  /* 0x0000000000007918 */ /* 0x000fc00000000000 */
[----:B------:R-:W-:-:S00]  /*0620*/  NOP ;  /* 0x0000000000007918 */ /* 0x000fc00000000000 */
[----:B------:R-:W-:-:S00]  /*0630*/  NOP ;  /* 0x0000000000007918 */ /* 0x000fc00000000000 */
[----:B------:R-:W-:-:S00]  /*0640*/  NOP ;  /* 0x0000000000007918 */ /* 0x000fc00000000000 */
[----:B------:R-:W-:-:S00]  /*0650*/  NOP ;  /* 0x0000000000007918 */ /* 0x000fc00000000000 */
[----:B------:R-:W-:-:S00]  /*0660*/  NOP ;  /* 0x0000000000007918 */ /* 0x000fc00000000000 */
[----:B------:R-:W-:-:S00]  /*0670*/  NOP ;  /* 0x0000000000007918 */ /* 0x000fc00000000000 */
.L_x_1:


//--------------------- .nv.global.init           --------------------------
	.section	.nv.global.init,"aw",@progbits
.nv.global.init:
	.type		_$_str,@object
	.size		_$_str,(.L_0 - _$_str)
_$_str:
        /*0000*/ 	.byte	0x5f, 0x5f, 0x43, 0x55, 0x44, 0x41, 0x5f, 0x46, 0x54, 0x5a, 0x00
.L_0:


//--------------------- .nv.shared.triton_per_fused_native_group_norm_47 --------------------------
	.section	.nv.shared.triton_per_fused_native_group_norm_47,"aw",@nobits
	.sectionflags	@""
	.align	16
	.zero		1024


//--------------------- .nv.constant0.triton_per_fused_native_group_norm_47 --------------------------
	.section	.nv.constant0.triton_per_fused_native_group_norm_47,"a",@progbits
	.sectionflags	@""
	.align	4
.nv.constant0.triton_per_fused_native_group_norm_47:
	.zero		568
